//
// Generated by NVIDIA NVVM Compiler
//
// Compiler Build ID: CL-36424714
// Cuda compilation tools, release 13.0, V13.0.88
// Based on NVVM 20.0.0
//

.version 9.0
.target sm_100
.address_size 64

	// .globl	_Z25cross_entropy_loss_kernelPKfPKiPfii

.visible .entry _Z25cross_entropy_loss_kernelPKfPKiPfii(
	.param .u64 .ptr .align 1 _Z25cross_entropy_loss_kernelPKfPKiPfii_param_0,
	.param .u64 .ptr .align 1 _Z25cross_entropy_loss_kernelPKfPKiPfii_param_1,
	.param .u64 .ptr .align 1 _Z25cross_entropy_loss_kernelPKfPKiPfii_param_2,
	.param .u32 _Z25cross_entropy_loss_kernelPKfPKiPfii_param_3,
	.param .u32 _Z25cross_entropy_loss_kernelPKfPKiPfii_param_4
)
{
	.reg .pred 	%p<3>;
	.reg .b32 	%r<13>;
	.reg .b32 	%f<21>;
	.reg .b64 	%rd<12>;

	ld.param.u64 	%rd1, [_Z25cross_entropy_loss_kernelPKfPKiPfii_param_0];
	ld.param.u64 	%rd2, [_Z25cross_entropy_loss_kernelPKfPKiPfii_param_1];
	ld.param.u64 	%rd3, [_Z25cross_entropy_loss_kernelPKfPKiPfii_param_2];
	ld.param.u32 	%r3, [_Z25cross_entropy_loss_kernelPKfPKiPfii_param_3];
	ld.param.u32 	%r2, [_Z25cross_entropy_loss_kernelPKfPKiPfii_param_4];
	mov.u32 	%r4, %ctaid.x;
	mov.u32 	%r5, %ntid.x;
	mov.u32 	%r6, %tid.x;
	mad.lo.s32 	%r1, %r4, %r5, %r6;
	setp.ge.s32 	%p1, %r1, %r3;
	@%p1 bra 	$L__BB0_2;
	cvta.to.global.u64 	%rd4, %rd2;
	cvta.to.global.u64 	%rd5, %rd1;
	cvta.to.global.u64 	%rd6, %rd3;
	mul.wide.s32 	%rd7, %r1, 4;
	add.s64 	%rd8, %rd4, %rd7;
	ld.global.u32 	%r7, [%rd8];
	mad.lo.s32 	%r8, %r2, %r1, %r7;
	mul.wide.s32 	%rd9, %r8, 4;
	add.s64 	%rd10, %rd5, %rd9;
	ld.global.f32 	%f1, [%rd10];
	max.f32 	%f2, %f1, 0f26901D7D;
	mov.b32 	%r9, %f2;
	add.s32 	%r10, %r9, -1059760811;
	and.b32  	%r11, %r10, -8388608;
	sub.s32 	%r12, %r9, %r11;
	mov.b32 	%f3, %r12;
	cvt.rn.f32.s32 	%f4, %r11;
	fma.rn.f32 	%f5, %f4, 0f34000000, 0f00000000;
	add.f32 	%f6, %f3, 0fBF800000;
	fma.rn.f32 	%f7, %f6, 0fBE055027, 0f3E1039F6;
	fma.rn.f32 	%f8, %f7, %f6, 0fBDF8CDCC;
	fma.rn.f32 	%f9, %f8, %f6, 0f3E0F2955;
	fma.rn.f32 	%f10, %f9, %f6, 0fBE2AD8B9;
	fma.rn.f32 	%f11, %f10, %f6, 0f3E4CED0B;
	fma.rn.f32 	%f12, %f11, %f6, 0fBE7FFF22;
	fma.rn.f32 	%f13, %f12, %f6, 0f3EAAAA78;
	fma.rn.f32 	%f14, %f13, %f6, 0fBF000000;
	mul.f32 	%f15, %f6, %f14;
	fma.rn.f32 	%f16, %f15, %f6, %f6;
	fma.rn.f32 	%f17, %f5, 0f3F317218, %f16;
	setp.gt.u32 	%p2, %r9, 2139095039;
	fma.rn.f32 	%f18, %f2, 0f7F800000, 0f7F800000;
	selp.f32 	%f19, %f18, %f17, %p2;
	neg.f32 	%f20, %f19;
	add.s64 	%rd11, %rd6, %rd7;
	st.global.f32 	[%rd11], %f20;
$L__BB0_2:
	ret;

}
	// .globl	_Z25cross_entropy_grad_kernelPKfPKiPfii
.visible .entry _Z25cross_entropy_grad_kernelPKfPKiPfii(
	.param .u64 .ptr .align 1 _Z25cross_entropy_grad_kernelPKfPKiPfii_param_0,
	.param .u64 .ptr .align 1 _Z25cross_entropy_grad_kernelPKfPKiPfii_param_1,
	.param .u64 .ptr .align 1 _Z25cross_entropy_grad_kernelPKfPKiPfii_param_2,
	.param .u32 _Z25cross_entropy_grad_kernelPKfPKiPfii_param_3,
	.param .u32 _Z25cross_entropy_grad_kernelPKfPKiPfii_param_4
)
{
	.reg .pred 	%p<14>;
	.reg .b32 	%r<66>;
	.reg .b32 	%f<14>;
	.reg .b64 	%rd<30>;

	ld.param.u64 	%rd8, [_Z25cross_entropy_grad_kernelPKfPKiPfii_param_0];
	ld.param.u64 	%rd7, [_Z25cross_entropy_grad_kernelPKfPKiPfii_param_1];
	ld.param.u64 	%rd9, [_Z25cross_entropy_grad_kernelPKfPKiPfii_param_2];
	ld.param.u32 	%r42, [_Z25cross_entropy_grad_kernelPKfPKiPfii_param_3];
	ld.param.u32 	%r41, [_Z25cross_entropy_grad_kernelPKfPKiPfii_param_4];
	cvta.to.global.u64 	%rd1, %rd9;
	cvta.to.global.u64 	%rd2, %rd8;
	mov.u32 	%r43, %ctaid.x;
	mov.u32 	%r44, %ntid.x;
	mov.u32 	%r45, %tid.x;
	mad.lo.s32 	%r1, %r43, %r44, %r45;
	setp.ge.s32 	%p1, %r1, %r42;
	@%p1 bra 	$L__BB1_19;
	cvta.to.global.u64 	%rd10, %rd7;
	mul.wide.s32 	%rd11, %r1, 4;
	add.s64 	%rd12, %rd10, %rd11;
	ld.global.u32 	%r2, [%rd12];
	min.s32 	%r3, %r2, %r41;
	setp.lt.s32 	%p2, %r3, 1;
	mov.b32 	%r59, 0;
	@%p2 bra 	$L__BB1_8;
	mul.lo.s32 	%r4, %r41, %r1;
	and.b32  	%r5, %r3, 3;
	setp.lt.u32 	%p3, %r3, 4;
	mov.b32 	%r59, 0;
	@%p3 bra 	$L__BB1_5;
	and.b32  	%r59, %r3, 2147483644;
	neg.s32 	%r54, %r59;
	add.s64 	%rd3, %rd2, 8;
	add.s64 	%rd4, %rd1, 8;
	mov.u32 	%r53, %r4;
$L__BB1_4:
	mul.wide.s32 	%rd13, %r53, 4;
	add.s64 	%rd14, %rd3, %rd13;
	add.s64 	%rd15, %rd4, %rd13;
	ld.global.f32 	%f1, [%rd14+-8];
	st.global.f32 	[%rd15+-8], %f1;
	ld.global.f32 	%f2, [%rd14+-4];
	st.global.f32 	[%rd15+-4], %f2;
	ld.global.f32 	%f3, [%rd14];
	st.global.f32 	[%rd15], %f3;
	ld.global.f32 	%f4, [%rd14+4];
	st.global.f32 	[%rd15+4], %f4;
	add.s32 	%r54, %r54, 4;
	add.s32 	%r53, %r53, 4;
	setp.ne.s32 	%p4, %r54, 0;
	@%p4 bra 	$L__BB1_4;
$L__BB1_5:
	setp.eq.s32 	%p5, %r5, 0;
	@%p5 bra 	$L__BB1_8;
	add.s32 	%r58, %r59, %r4;
	neg.s32 	%r57, %r5;
	add.s32 	%r59, %r59, %r5;
$L__BB1_7:
	.pragma "nounroll";
	mul.wide.s32 	%rd16, %r58, 4;
	add.s64 	%rd17, %rd1, %rd16;
	add.s64 	%rd18, %rd2, %rd16;
	ld.global.f32 	%f5, [%rd18];
	st.global.f32 	[%rd17], %f5;
	add.s32 	%r58, %r58, 1;
	add.s32 	%r57, %r57, 1;
	setp.ne.s32 	%p6, %r57, 0;
	@%p6 bra 	$L__BB1_7;
$L__BB1_8:
	setp.ge.s32 	%p7, %r59, %r41;
	@%p7 bra 	$L__BB1_12;
	mul.lo.s32 	%r22, %r41, %r1;
	add.s32 	%r49, %r59, %r22;
	mul.wide.s32 	%rd19, %r49, 4;
	add.s64 	%rd20, %rd2, %rd19;
	ld.global.f32 	%f6, [%rd20];
	add.s64 	%rd21, %rd1, %rd19;
	st.global.f32 	[%rd21], %f6;
	setp.ne.s32 	%p8, %r59, %r2;
	@%p8 bra 	$L__BB1_11;
	add.s32 	%r50, %r2, %r22;
	mul.wide.s32 	%rd22, %r50, 4;
	add.s64 	%rd23, %rd1, %rd22;
	ld.global.f32 	%f7, [%rd23];
	add.f32 	%f8, %f7, 0fBF800000;
	st.global.f32 	[%rd23], %f8;
$L__BB1_11:
	add.s32 	%r59, %r59, 1;
$L__BB1_12:
	setp.ge.s32 	%p9, %r59, %r41;
	@%p9 bra 	$L__BB1_19;
	mul.lo.s32 	%r25, %r41, %r1;
	sub.s32 	%r51, %r41, %r59;
	and.b32  	%r26, %r51, 3;
	setp.eq.s32 	%p10, %r26, 0;
	mov.u32 	%r63, %r59;
	@%p10 bra 	$L__BB1_16;
	add.s32 	%r62, %r59, %r25;
	neg.s32 	%r61, %r26;
	add.s32 	%r63, %r59, %r26;
$L__BB1_15:
	.pragma "nounroll";
	mul.wide.s32 	%rd24, %r62, 4;
	add.s64 	%rd25, %rd1, %rd24;
	add.s64 	%rd26, %rd2, %rd24;
	ld.global.f32 	%f9, [%rd26];
	st.global.f32 	[%rd25], %f9;
	add.s32 	%r62, %r62, 1;
	add.s32 	%r61, %r61, 1;
	setp.ne.s32 	%p11, %r61, 0;
	@%p11 bra 	$L__BB1_15;
$L__BB1_16:
	sub.s32 	%r52, %r59, %r41;
	setp.gt.u32 	%p12, %r52, -4;
	@%p12 bra 	$L__BB1_19;
	sub.s32 	%r65, %r63, %r41;
	add.s64 	%rd5, %rd2, 8;
	add.s32 	%r64, %r63, %r25;
	add.s64 	%rd6, %rd1, 8;
$L__BB1_18:
	mul.wide.s32 	%rd27, %r64, 4;
	add.s64 	%rd28, %rd5, %rd27;
	add.s64 	%rd29, %rd6, %rd27;
	ld.global.f32 	%f10, [%rd28+-8];
	st.global.f32 	[%rd29+-8], %f10;
	ld.global.f32 	%f11, [%rd28+-4];
	st.global.f32 	[%rd29+-4], %f11;
	ld.global.f32 	%f12, [%rd28];
	st.global.f32 	[%rd29], %f12;
	ld.global.f32 	%f13, [%rd28+4];
	st.global.f32 	[%rd29+4], %f13;
	add.s32 	%r65, %r65, 4;
	add.s32 	%r64, %r64, 4;
	setp.ne.s32 	%p13, %r65, 0;
	@%p13 bra 	$L__BB1_18;
$L__BB1_19:
	ret;

}


// ===== COMPILED SASS (sm_100) =====

	.target	sm_100

	.elftype	@"ET_EXEC"


//--------------------- .note.nv.tkinfo           --------------------------
	.section	.note.nv.tkinfo,"",@"SHT_NOTE"
	.sectionflags	@"SHF_NOTE_NV_TKINFO"
	.tkinfo
        /*0018*/ 	.word	0x00000002
        /*0030*/ 	.string	""
        /*0030*/ 	.string	"ptxas"
        /*0030*/ 	.string	"Cuda compilation tools, release 13.0, V13.0.88"
        /*0030*/ 	.string	"Build cuda_13.0.r13.0/compiler.36424714_0"
        /*0030*/ 	.string	"-arch sm_100 -m 64 "



//--------------------- .note.nv.cuinfo           --------------------------
	.section	.note.nv.cuinfo,"",@"SHT_NOTE"
	.sectionflags	@"SHF_NOTE_NV_CUINFO"
        /*0018*/ 	.short	0x0002
        /*001a*/ 	.short	0x0064
        /*001c*/ 	.short	0x0082
	.zero		2


//--------------------- .nv.info                  --------------------------
	.section	.nv.info,"",@"SHT_CUDA_INFO"
	.align	4


	//----- nvinfo : EIATTR_REGCOUNT
	.align		4
        /*0000*/ 	.byte	0x04, 0x2f
        /*0002*/ 	.short	(.L_1 - .L_0)
	.align		4
.L_0:
        /*0004*/ 	.word	index@(_Z25cross_entropy_loss_kernelPKfPKiPfii)
        /*0008*/ 	.word	0x0000000c


	//----- nvinfo : EIATTR_FRAME_SIZE
	.align		4
.L_1:
        /*000c*/ 	.byte	0x04, 0x11
        /*000e*/ 	.short	(.L_3 - .L_2)
	.align		4
.L_2:
        /*0010*/ 	.word	index@(_Z25cross_entropy_loss_kernelPKfPKiPfii)
        /*0014*/ 	.word	0x00000000


	//----- nvinfo : EIATTR_REGCOUNT
	.align		4
.L_3:
        /*0018*/ 	.byte	0x04, 0x2f
        /*001a*/ 	.short	(.L_5 - .L_4)
	.align		4
.L_4:
        /*001c*/ 	.word	index@(_Z25cross_entropy_grad_kernelPKfPKiPfii)
        /*0020*/ 	.word	0x0000001a


	//----- nvinfo : EIATTR_FRAME_SIZE
	.align		4
.L_5:
        /*0024*/ 	.byte	0x04, 0x11
        /*0026*/ 	.short	(.L_7 - .L_6)
	.align		4
.L_6:
        /*0028*/ 	.word	index@(_Z25cross_entropy_grad_kernelPKfPKiPfii)
        /*002c*/ 	.word	0x00000000


	//----- nvinfo : EIATTR_MIN_STACK_SIZE
	.align		4
.L_7:
        /*0030*/ 	.byte	0x04, 0x12
        /*0032*/ 	.short	(.L_9 - .L_8)
	.align		4
.L_8:
        /*0034*/ 	.word	index@(_Z25cross_entropy_grad_kernelPKfPKiPfii)
        /*0038*/ 	.word	0x00000000


	//----- nvinfo : EIATTR_MIN_STACK_SIZE
	.align		4
.L_9:
        /*003c*/ 	.byte	0x04, 0x12
        /*003e*/ 	.short	(.L_11 - .L_10)
	.align		4
.L_10:
        /*0040*/ 	.word	index@(_Z25cross_entropy_loss_kernelPKfPKiPfii)
        /*0044*/ 	.word	0x00000000
.L_11:


//--------------------- .nv.compat                --------------------------
	.section	.nv.compat,"",@"SHT_CUDA_COMPAT_INFO"
	.align	4
        /*0000*/ 	.byte	0x02, 0x09, 0x00, 0x00, 0x02, 0x02, 0x01, 0x00, 0x02, 0x05, 0x05, 0x00, 0x03, 0x07, 0x01, 0x01
        /*0010*/ 	.byte	0x02, 0x03, 0x00, 0x00, 0x02, 0x06, 0x01, 0x00, 0x04, 0x0b, 0x08, 0x00, 0x09, 0x00, 0x00, 0x00
        /*0020*/ 	.byte	0x00, 0x00, 0x00, 0x00


//--------------------- .nv.info._Z25cross_entropy_grad_kernelPKfPKiPfii --------------------------
	.section	.nv.info._Z25cross_entropy_grad_kernelPKfPKiPfii,"",@"SHT_CUDA_INFO"
	.sectionflags	@""
	.align	4


	//----- nvinfo : EIATTR_CUDA_API_VERSION
	.align		4
        /*0000*/ 	.byte	0x04, 0x37
        /*0002*/ 	.short	(.L_13 - .L_12)
.L_12:
        /*0004*/ 	.word	0x00000082


	//----- nvinfo : EIATTR_KPARAM_INFO
	.align		4
.L_13:
        /*0008*/ 	.byte	0x04, 0x17
        /*000a*/ 	.short	(.L_15 - .L_14)
.L_14:
        /*000c*/ 	.word	0x00000000
        /*0010*/ 	.short	0x0004
        /*0012*/ 	.short	0x001c
        /*0014*/ 	.byte	0x00, 0xf0, 0x11, 0x00


	//----- nvinfo : EIATTR_KPARAM_INFO
	.align		4
.L_15:
        /*0018*/ 	.byte	0x04, 0x17
        /*001a*/ 	.short	(.L_17 - .L_16)
.L_16:
        /*001c*/ 	.word	0x00000000
        /*0020*/ 	.short	0x0003
        /*0022*/ 	.short	0x0018
        /*0024*/ 	.byte	0x00, 0xf0, 0x11, 0x00


	//----- nvinfo : EIATTR_KPARAM_INFO
	.align		4
.L_17:
        /*0028*/ 	.byte	0x04, 0x17
        /*002a*/ 	.short	(.L_19 - .L_18)
.L_18:
        /*002c*/ 	.word	0x00000000
        /*0030*/ 	.short	0x0002
        /*0032*/ 	.short	0x0010
        /*0034*/ 	.byte	0x00, 0xf5, 0x21, 0x00


	//----- nvinfo : EIATTR_KPARAM_INFO
	.align		4
.L_19:
        /*0038*/ 	.byte	0x04, 0x17
        /*003a*/ 	.short	(.L_21 - .L_20)
.L_20:
        /*003c*/ 	.word	0x00000000
        /*0040*/ 	.short	0x0001
        /*0042*/ 	.short	0x0008
        /*0044*/ 	.byte	0x00, 0xf5, 0x21, 0x00


	//----- nvinfo : EIATTR_KPARAM_INFO
	.align		4
.L_21:
        /*0048*/ 	.byte	0x04, 0x17
        /*004a*/ 	.short	(.L_23 - .L_22)
.L_22:
        /*004c*/ 	.word	0x00000000
        /*0050*/ 	.short	0x0000
        /*0052*/ 	.short	0x0000
        /*0054*/ 	.byte	0x00, 0xf5, 0x21, 0x00


	//----- nvinfo : EIATTR_SPARSE_MMA_MASK
	.align		4
.L_23:
        /*0058*/ 	.byte	0x03, 0x50
        /*005a*/ 	.short	0x0000


	//----- nvinfo : EIATTR_MAXREG_COUNT
	.align		4
        /*005c*/ 	.byte	0x03, 0x1b
        /*005e*/ 	.short	0x00ff


	//----- nvinfo : EIATTR_MERCURY_ISA_VERSION
	.align		4
        /*0060*/ 	.byte	0x03, 0x5f
        /*0062*/ 	.short	0x0101


	//----- nvinfo : EIATTR_VRC_CTA_INIT_COUNT
	.align		4
        /*0064*/ 	.byte	0x02, 0x4a
	.zero		1
	.zero		1


	//----- nvinfo : EIATTR_EXIT_INSTR_OFFSETS
	.align		4
        /*0068*/ 	.byte	0x04, 0x1c
        /*006a*/ 	.short	(.L_25 - .L_24)


	//   ....[0]....
.L_24:
        /*006c*/ 	.word	0x00000070


	//   ....[1]....
        /*0070*/ 	.word	0x00000560


	//   ....[2]....
        /*0074*/ 	.word	0x000006c0


	//   ....[3]....
        /*0078*/ 	.word	0x00000870


	//----- nvinfo : EIATTR_CRS_STACK_SIZE
	.align		4
.L_25:
        /*007c*/ 	.byte	0x04, 0x1e
        /*007e*/ 	.short	(.L_27 - .L_26)
.L_26:
        /*0080*/ 	.word	0x00000000


	//----- nvinfo : EIATTR_CBANK_PARAM_SIZE
	.align		4
.L_27:
        /*0084*/ 	.byte	0x03, 0x19
        /*0086*/ 	.short	0x0020


	//----- nvinfo : EIATTR_PARAM_CBANK
	.align		4
        /*0088*/ 	.byte	0x04, 0x0a
        /*008a*/ 	.short	(.L_29 - .L_28)
	.align		4
.L_28:
        /*008c*/ 	.word	index@(.nv.constant0._Z25cross_entropy_grad_kernelPKfPKiPfii)
        /*0090*/ 	.short	0x0380
        /*0092*/ 	.short	0x0020


	//----- nvinfo : EIATTR_SW_WAR
	.align		4
.L_29:
        /*0094*/ 	.byte	0x04, 0x36
        /*0096*/ 	.short	(.L_31 - .L_30)
.L_30:
        /*0098*/ 	.word	0x00000008
.L_31:


//--------------------- .nv.info._Z25cross_entropy_loss_kernelPKfPKiPfii --------------------------
	.section	.nv.info._Z25cross_entropy_loss_kernelPKfPKiPfii,"",@"SHT_CUDA_INFO"
	.sectionflags	@""
	.align	4


	//----- nvinfo : EIATTR_CUDA_API_VERSION
	.align		4
        /*0000*/ 	.byte	0x04, 0x37
        /*0002*/ 	.short	(.L_33 - .L_32)
.L_32:
        /*0004*/ 	.word	0x00000082


	//----- nvinfo : EIATTR_KPARAM_INFO
	.align		4
.L_33:
        /*0008*/ 	.byte	0x04, 0x17
        /*000a*/ 	.short	(.L_35 - .L_34)
.L_34:
        /*000c*/ 	.word	0x00000000
        /*0010*/ 	.short	0x0004
        /*0012*/ 	.short	0x001c
        /*0014*/ 	.byte	0x00, 0xf0, 0x11, 0x00


	//----- nvinfo : EIATTR_KPARAM_INFO
	.align		4
.L_35:
        /*0018*/ 	.byte	0x04, 0x17
        /*001a*/ 	.short	(.L_37 - .L_36)
.L_36:
        /*001c*/ 	.word	0x00000000
        /*0020*/ 	.short	0x0003
        /*0022*/ 	.short	0x0018
        /*0024*/ 	.byte	0x00, 0xf0, 0x11, 0x00


	//----- nvinfo : EIATTR_KPARAM_INFO
	.align		4
.L_37:
        /*0028*/ 	.byte	0x04, 0x17
        /*002a*/ 	.short	(.L_39 - .L_38)
.L_38:
        /*002c*/ 	.word	0x00000000
        /*0030*/ 	.short	0x0002
        /*0032*/ 	.short	0x0010
        /*0034*/ 	.byte	0x00, 0xf5, 0x21, 0x00


	//----- nvinfo : EIATTR_KPARAM_INFO
	.align		4
.L_39:
        /*0038*/ 	.byte	0x04, 0x17
        /*003a*/ 	.short	(.L_41 - .L_40)
.L_40:
        /*003c*/ 	.word	0x00000000
        /*0040*/ 	.short	0x0001
        /*0042*/ 	.short	0x0008
        /*0044*/ 	.byte	0x00, 0xf5, 0x21, 0x00


	//----- nvinfo : EIATTR_KPARAM_INFO
	.align		4
.L_41:
        /*0048*/ 	.byte	0x04, 0x17
        /*004a*/ 	.short	(.L_43 - .L_42)
.L_42:
        /*004c*/ 	.word	0x00000000
        /*0050*/ 	.short	0x0000
        /*0052*/ 	.short	0x0000
        /*0054*/ 	.byte	0x00, 0xf5, 0x21, 0x00


	//----- nvinfo : EIATTR_SPARSE_MMA_MASK
	.align		4
.L_43:
        /*0058*/ 	.byte	0x03, 0x50
        /*005a*/ 	.short	0x0000


	//----- nvinfo : EIATTR_MAXREG_COUNT
	.align		4
        /*005c*/ 	.byte	0x03, 0x1b
        /*005e*/ 	.short	0x00ff


	//----- nvinfo : EIATTR_MERCURY_ISA_VERSION
	.align		4
        /*0060*/ 	.byte	0x03, 0x5f
        /*0062*/ 	.short	0x0101


	//----- nvinfo : EIATTR_VRC_CTA_INIT_COUNT
	.align		4
        /*0064*/ 	.byte	0x02, 0x4a
	.zero		1
	.zero		1


	//----- nvinfo : EIATTR_EXIT_INSTR_OFFSETS
	.align		4
        /*0068*/ 	.byte	0x04, 0x1c
        /*006a*/ 	.short	(.L_45 - .L_44)


	//   ....[0]....
.L_44:
        /*006c*/ 	.word	0x00000070


	//   ....[1]....
        /*0070*/ 	.word	0x000002b0


	//----- nvinfo : EIATTR_CBANK_PARAM_SIZE
	.align		4
.L_45:
        /*0074*/ 	.byte	0x03, 0x19
        /*0076*/ 	.short	0x0020


	//----- nvinfo : EIATTR_PARAM_CBANK
	.align		4
        /*0078*/ 	.byte	0x04, 0x0a
        /*007a*/ 	.short	(.L_47 - .L_46)
	.align		4
.L_46:
        /*007c*/ 	.word	index@(.nv.constant0._Z25cross_entropy_loss_kernelPKfPKiPfii)
        /*0080*/ 	.short	0x0380
        /*0082*/ 	.short	0x0020


	//----- nvinfo : EIATTR_SW_WAR
	.align		4
.L_47:
        /*0084*/ 	.byte	0x04, 0x36
        /*0086*/ 	.short	(.L_49 - .L_48)
.L_48:
        /*0088*/ 	.word	0x00000008
.L_49:


//--------------------- .nv.callgraph             --------------------------
	.section	.nv.callgraph,"",@"SHT_CUDA_CALLGRAPH"
	.align	4
	.sectionentsize	8
	.align		4
        /*0000*/ 	.word	0x00000000
	.align		4
        /*0004*/ 	.word	0xffffffff
	.align		4
        /*0008*/ 	.word	0x00000000
	.align		4
        /*000c*/ 	.word	0xfffffffe
	.align		4
        /*0010*/ 	.word	0x00000000
	.align		4
        /*0014*/ 	.word	0xfffffffd
	.align		4
        /*0018*/ 	.word	0x00000000
	.align		4
        /*001c*/ 	.word	0xfffffffc


//--------------------- .text._Z25cross_entropy_grad_kernelPKfPKiPfii --------------------------
	.section	.text._Z25cross_entropy_grad_kernelPKfPKiPfii,"ax",@progbits
	.align	128
        .global         _Z25cross_entropy_grad_kernelPKfPKiPfii
        .type           _Z25cross_entropy_grad_kernelPKfPKiPfii,@function
        .size           _Z25cross_entropy_grad_kernelPKfPKiPfii,(.L_x_16 - _Z25cross_entropy_grad_kernelPKfPKiPfii)
        .other          _Z25cross_entropy_grad_kernelPKfPKiPfii,@"STO_CUDA_ENTRY STV_DEFAULT"
_Z25cross_entropy_grad_kernelPKfPKiPfii:
.text._Z25cross_entropy_grad_kernelPKfPKiPfii:
[----:B------:R-:W-:Y:S01]  /*0000*/  LDC R1, c[0x0][0x37c] ;  /* 0x0000df00ff017b82 */ /* 0x000fe20000000800 */
[----:B------:R-:W0:Y:S07]  /*0010*/  S2R R3, SR_TID.X ;  /* 0x0000000000037919 */ /* 0x000e2e0000002100 */
[----:B------:R-:W0:Y:S01]  /*0020*/  S2UR UR4, SR_CTAID.X ;  /* 0x00000000000479c3 */ /* 0x000e220000002500 */
[----:B------:R-:W1:Y:S07]  /*0030*/  LDCU UR5, c[0x0][0x398] ;  /* 0x00007300ff0577ac */ /* 0x000e6e0008000800 */
[----:B------:R-:W0:Y:S02]  /*0040*/  LDC R0, c[0x0][0x360] ;  /* 0x0000d800ff007b82 */ /* 0x000e240000000800 */
[----:B0-----:R-:W-:-:S05]  /*0050*/  IMAD R0, R0, UR4, R3 ;  /* 0x0000000400007c24 */ /* 0x001fca000f8e0203 */
[----:B-1----:R-:W-:-:S13]  /*0060*/  ISETP.GE.AND P0, PT, R0, UR5, PT ;  /* 0x0000000500007c0c */ /* 0x002fda000bf06270 */
[----:B------:R-:W-:Y:S05]  /*0070*/  @P0 EXIT ;  /* 0x000000000000094d */ /* 0x000fea0003800000 */
[----:B------:R-:W0:Y:S01]  /*0080*/  LDC.64 R4, c[0x0][0x388] ;  /* 0x0000e200ff047b82 */ /* 0x000e220000000a00 */
[----:B------:R-:W1:Y:S01]  /*0090*/  LDCU.64 UR8, c[0x0][0x358] ;  /* 0x00006b00ff0877ac */ /* 0x000e620008000a00 */
[----:B------:R-:W2:Y:S01]  /*00a0*/  LDCU UR10, c[0x0][0x39c] ;  /* 0x00007380ff0a77ac */ /* 0x000ea20008000800 */
[----:B0-----:R-:W-:-:S05]  /*00b0*/  IMAD.WIDE R4, R0, 0x4, R4 ;  /* 0x0000000400047825 */ /* 0x001fca00078e0204 */
[----:B-1----:R-:W2:Y:S01]  /*00c0*/  LDG.E R2, desc[UR8][R4.64] ;  /* 0x0000000804027981 */ /* 0x002ea2000c1e1900 */
[----:B------:R-:W-:Y:S01]  /*00d0*/  BSSY.RECONVERGENT B0, `(.L_x_0) ;  /* 0x0000032000007945 */ /* 0x000fe20003800200 */
[----:B------:R-:W-:Y:S01]  /*00e0*/  HFMA2 R3, -RZ, RZ, 0, 0 ;  /* 0x00000000ff037431 */ /* 0x000fe200000001ff */
[----:B--2---:R-:W-:-:S04]  /*00f0*/  VIMNMX R7, PT, PT, R2, UR10, PT ;  /* 0x0000000a02077c48 */ /* 0x004fc8000bfe0100 */
[----:B------:R-:W-:-:S13]  /*0100*/  ISETP.GE.AND P0, PT, R7, 0x1, PT ;  /* 0x000000010700780c */ /* 0x000fda0003f06270 */
[----:B------:R-:W-:Y:S05]  /*0110*/  @!P0 BRA `(.L_x_1) ;  /* 0x0000000000b48947 */ /* 0x000fea0003800000 */
[C---:B------:R-:W-:Y:S01]  /*0120*/  ISETP.GE.U32.AND P1, PT, R7.reuse, 0x4, PT ;  /* 0x000000040700780c */ /* 0x040fe20003f26070 */
[----:B------:R-:W-:Y:S01]  /*0130*/  BSSY.RECONVERGENT B1, `(.L_x_2) ;  /* 0x000001d000017945 */ /* 0x000fe20003800200 */
[----:B------:R-:W-:Y:S01]  /*0140*/  LOP3.LUT R14, R7, 0x3, RZ, 0xc0, !PT ;  /* 0x00000003070e7812 */ /* 0x000fe200078ec0ff */
[----:B------:R-:W-:Y:S01]  /*0150*/  IMAD R12, R0, UR10, RZ ;  /* 0x0000000a000c7c24 */ /* 0x000fe2000f8e02ff */
[----:B------:R-:W-:Y:S02]  /*0160*/  MOV R3, RZ ;  /* 0x000000ff00037202 */ /* 0x000fe40000000f00 */
[----:B------:R-:W-:-:S07]  /*0170*/  ISETP.NE.AND P0, PT, R14, RZ, PT ;  /* 0x000000ff0e00720c */ /* 0x000fce0003f05270 */
[----:B------:R-:W-:Y:S06]  /*0180*/  @!P1 BRA `(.L_x_3) ;  /* 0x00000000005c9947 */ /* 0x000fec0003800000 */
[----:B------:R-:W0:Y:S01]  /*0190*/  LDC.64 R4, c[0x0][0x380] ;  /* 0x0000e000ff047b82 */ /* 0x000e220000000a00 */
[----:B------:R-:W-:Y:S01]  /*01a0*/  LOP3.LUT R3, R7, 0x7ffffffc, RZ, 0xc0, !PT ;  /* 0x7ffffffc07037812 */ /* 0x000fe200078ec0ff */
[----:B------:R-:W-:-:S03]  /*01b0*/  IMAD.MOV.U32 R15, RZ, RZ, R12 ;  /* 0x000000ffff0f7224 */ /* 0x000fc600078e000c */
[----:B------:R-:W-:-:S03]  /*01c0*/  IADD3 R13, PT, PT, -R3, RZ, RZ ;  /* 0x000000ff030d7210 */ /* 0x000fc60007ffe1ff */
[----:B------:R-:W1:Y:S01]  /*01d0*/  LDC.64 R8, c[0x0][0x390] ;  /* 0x0000e400ff087b82 */ /* 0x000e620000000a00 */
[----:B0-----:R-:W-:-:S05]  /*01e0*/  IADD3 R4, P1, PT, R4, 0x8, RZ ;  /* 0x0000000804047810 */ /* 0x001fca0007f3e0ff */
[----:B------:R-:W-:Y:S01]  /*01f0*/  IMAD.X R5, RZ, RZ, R5, P1 ;  /* 0x000000ffff057224 */ /* 0x000fe200008e0605 */
[----:B-1----:R-:W-:-:S04]  /*0200*/  IADD3 R6, P2, PT, R8, 0x8, RZ ;  /* 0x0000000808067810 */ /* 0x002fc80007f5e0ff */
[----:B------:R-:W-:-:S09]  /*0210*/  IADD3.X R7, PT, PT, RZ, R9, RZ, P2, !PT ;  /* 0x00000009ff077210 */ /* 0x000fd200017fe4ff */
.L_x_4:
[----:B------:R-:W-:-:S05]  /*0220*/  IMAD.WIDE R10, R15, 0x4, R4 ;  /* 0x000000040f0a7825 */ /* 0x000fca00078e0204 */
[----:B0-----:R-:W2:Y:S01]  /*0230*/  LDG.E R17, desc[UR8][R10.64+-0x8] ;  /* 0xfffff8080a117981 */ /* 0x001ea2000c1e1900 */
[----:B------:R-:W-:-:S05]  /*0240*/  IMAD.WIDE R8, R15, 0x4, R6 ;  /* 0x000000040f087825 */ /* 0x000fca00078e0206 */
[----:B--2---:R0:W-:Y:S04]  /*0250*/  STG.E desc[UR8][R8.64+-0x8], R17 ;  /* 0xfffff81108007986 */ /* 0x0041e8000c101908 */
[----:B------:R-:W2:Y:S04]  /*0260*/  LDG.E R19, desc[UR8][R10.64+-0x4] ;  /* 0xfffffc080a137981 */ /* 0x000ea8000c1e1900 */
[----:B--2---:R0:W-:Y:S04]  /*0270*/  STG.E desc[UR8][R8.64+-0x4], R19 ;  /* 0xfffffc1308007986 */ /* 0x0041e8000c101908 */
[----:B------:R-:W2:Y:S04]  /*0280*/  LDG.E R21, desc[UR8][R10.64] ;  /* 0x000000080a157981 */ /* 0x000ea8000c1e1900 */
[----:B--2---:R0:W-:Y:S04]  /*0290*/  STG.E desc[UR8][R8.64], R21 ;  /* 0x0000001508007986 */ /* 0x0041e8000c101908 */
[----:B------:R-:W2:Y:S01]  /*02a0*/  LDG.E R23, desc[UR8][R10.64+0x4] ;  /* 0x000004080a177981 */ /* 0x000ea2000c1e1900 */
[----:B------:R-:W-:Y:S01]  /*02b0*/  VIADD R13, R13, 0x4 ;  /* 0x000000040d0d7836 */ /* 0x000fe20000000000 */
[----:B------:R-:W-:-:S04]  /*02c0*/  IADD3 R15, PT, PT, R15, 0x4, RZ ;  /* 0x000000040f0f7810 */ /* 0x000fc80007ffe0ff */
[----:B------:R-:W-:Y:S01]  /*02d0*/  ISETP.NE.AND P1, PT, R13, RZ, PT ;  /* 0x000000ff0d00720c */ /* 0x000fe20003f25270 */
[----:B--2---:R0:W-:-:S12]  /*02e0*/  STG.E desc[UR8][R8.64+0x4], R23 ;  /* 0x0000041708007986 */ /* 0x0041d8000c101908 */
[----:B------:R-:W-:Y:S05]  /*02f0*/  @P1 BRA `(.L_x_4) ;  /* 0xfffffffc00c81947 */ /* 0x000fea000383ffff */
.L_x_3:
[----:B------:R-:W-:Y:S05]  /*0300*/  BSYNC.RECONVERGENT B1 ;  /* 0x0000000000017941 */ /* 0x000fea0003800200 */
.L_x_2:
[----:B------:R-:W-:Y:S05]  /*0310*/  @!P0 BRA `(.L_x_1) ;  /* 0x0000000000348947 */ /* 0x000fea0003800000 */
[----:B0-----:R-:W0:Y:S01]  /*0320*/  LDC.64 R8, c[0x0][0x390] ;  /* 0x0000e400ff087b82 */ /* 0x001e220000000a00 */
[C---:B------:R-:W-:Y:S01]  /*0330*/  IMAD.IADD R13, R3.reuse, 0x1, R12 ;  /* 0x00000001030d7824 */ /* 0x040fe200078e020c */
[----:B------:R-:W-:Y:S01]  /*0340*/  IADD3 R3, PT, PT, R3, R14, RZ ;  /* 0x0000000e03037210 */ /* 0x000fe20007ffe0ff */
[----:B------:R-:W-:-:S05]  /*0350*/  IMAD.MOV R14, RZ, RZ, -R14 ;  /* 0x000000ffff0e7224 */ /* 0x000fca00078e0a0e */
[----:B------:R-:W1:Y:S02]  /*0360*/  LDC.64 R10, c[0x0][0x380] ;  /* 0x0000e000ff0a7b82 */ /* 0x000e640000000a00 */
.L_x_5:
[----:B-12---:R-:W-:-:S06]  /*0370*/  IMAD.WIDE R6, R13, 0x4, R10 ;  /* 0x000000040d067825 */ /* 0x006fcc00078e020a */
[----:B------:R-:W2:Y:S01]  /*0380*/  LDG.E R7, desc[UR8][R6.64] ;  /* 0x0000000806077981 */ /* 0x000ea2000c1e1900 */
[----:B0-----:R-:W-:Y:S01]  /*0390*/  IMAD.WIDE R4, R13, 0x4, R8 ;  /* 0x000000040d047825 */ /* 0x001fe200078e0208 */
[----:B------:R-:W-:-:S03]  /*03a0*/  IADD3 R14, PT, PT, R14, 0x1, RZ ;  /* 0x000000010e0e7810 */ /* 0x000fc60007ffe0ff */
[----:B------:R-:W-:Y:S01]  /*03b0*/  VIADD R13, R13, 0x1 ;  /* 0x000000010d0d7836 */ /* 0x000fe20000000000 */
[----:B------:R-:W-:Y:S01]  /*03c0*/  ISETP.NE.AND P0, PT, R14, RZ, PT ;  /* 0x000000ff0e00720c */ /* 0x000fe20003f05270 */
[----:B--2---:R2:W-:-:S12]  /*03d0*/  STG.E desc[UR8][R4.64], R7 ;  /* 0x0000000704007986 */ /* 0x0045d8000c101908 */
[----:B------:R-:W-:Y:S05]  /*03e0*/  @P0 BRA `(.L_x_5) ;  /* 0xfffffffc00e00947 */ /* 0x000fea000383ffff */
.L_x_1:
[----:B------:R-:W-:Y:S05]  /*03f0*/  BSYNC.RECONVERGENT B0 ;  /* 0x0000000000007941 */ /* 0x000fea0003800200 */
.L_x_0:
[----:B------:R-:W-:Y:S01]  /*0400*/  ISETP.GE.AND P0, PT, R3, UR10, PT ;  /* 0x0000000a03007c0c */ /* 0x000fe2000bf06270 */
[----:B------:R-:W-:-:S12]  /*0410*/  BSSY.RECONVERGENT B0, `(.L_x_6) ;  /* 0x0000013000007945 */ /* 0x000fd80003800200 */
[----:B------:R-:W-:Y:S05]  /*0420*/  @P0 BRA `(.L_x_7) ;  /* 0x0000000000440947 */ /* 0x000fea0003800000 */
[----:B--2---:R-:W1:Y:S01]  /*0430*/  LDC.64 R4, c[0x0][0x380] ;  /* 0x0000e000ff047b82 */ /* 0x004e620000000a00 */
[----:B------:R-:W-:-:S07]  /*0440*/  IMAD R7, R0, UR10, R3 ;  /* 0x0000000a00077c24 */ /* 0x000fce000f8e0203 */
[----:B0-----:R-:W0:Y:S01]  /*0450*/  LDC.64 R8, c[0x0][0x390] ;  /* 0x0000e400ff087b82 */ /* 0x001e220000000a00 */
[----:B-1----:R-:W-:-:S06]  /*0460*/  IMAD.WIDE R4, R7, 0x4, R4 ;  /* 0x0000000407047825 */ /* 0x002fcc00078e0204 */
[----:B------:R-:W2:Y:S01]  /*0470*/  LDG.E R5, desc[UR8][R4.64] ;  /* 0x0000000804057981 */ /* 0x000ea2000c1e1900 */
[----:B------:R-:W-:Y:S01]  /*0480*/  ISETP.NE.AND P0, PT, R3, R2, PT ;  /* 0x000000020300720c */ /* 0x000fe20003f05270 */
[----:B0-----:R-:W-:Y:S01]  /*0490*/  IMAD.WIDE R6, R7, 0x4, R8 ;  /* 0x0000000407067825 */ /* 0x001fe200078e0208 */
[----:B------:R-:W-:Y:S04]  /*04a0*/  BSSY.RECONVERGENT B1, `(.L_x_8) ;  /* 0x0000008000017945 */ /* 0x000fe80003800200 */
[----:B--2---:R0:W-:Y:S07]  /*04b0*/  STG.E desc[UR8][R6.64], R5 ;  /* 0x0000000506007986 */ /* 0x0041ee000c101908 */
[----:B------:R-:W-:Y:S05]  /*04c0*/  @P0 BRA `(.L_x_9) ;  /* 0x0000000000140947 */ /* 0x000fea0003800000 */
[----:B0-----:R-:W-:-:S04]  /*04d0*/  IMAD R5, R0, UR10, R2 ;  /* 0x0000000a00057c24 */ /* 0x001fc8000f8e0202 */
[----:B------:R-:W-:-:S05]  /*04e0*/  IMAD.WIDE R4, R5, 0x4, R8 ;  /* 0x0000000405047825 */ /* 0x000fca00078e0208 */
[----:B------:R-:W2:Y:S02]  /*04f0*/  LDG.E R2, desc[UR8][R4.64] ;  /* 0x0000000804027981 */ /* 0x000ea4000c1e1900 */
[----:B--2---:R-:W-:-:S05]  /*0500*/  FADD R7, R2, -1 ;  /* 0xbf80000002077421 */ /* 0x004fca0000000000 */
[----:B------:R1:W-:Y:S02]  /*0510*/  STG.E desc[UR8][R4.64], R7 ;  /* 0x0000000704007986 */ /* 0x0003e4000c101908 */
.L_x_9:
[----:B------:R-:W-:Y:S05]  /*0520*/  BSYNC.RECONVERGENT B1 ;  /* 0x0000000000017941 */ /* 0x000fea0003800200 */
.L_x_8:
[----:B------:R-:W-:-:S07]  /*0530*/  IADD3 R3, PT, PT, R3, 0x1, RZ ;  /* 0x0000000103037810 */ /* 0x000fce0007ffe0ff */
.L_x_7:
[----:B------:R-:W-:Y:S05]  /*0540*/  BSYNC.RECONVERGENT B0 ;  /* 0x0000000000007941 */ /* 0x000fea0003800200 */
.L_x_6:
[----:B------:R-:W-:-:S13]  /*0550*/  ISETP.GE.AND P0, PT, R3, UR10, PT ;  /* 0x0000000a03007c0c */ /* 0x000fda000bf06270 */
[----:B------:R-:W-:Y:S05]  /*0560*/  @P0 EXIT ;  /* 0x000000000000094d */ /* 0x000fea0003800000 */
[C---:B------:R-:W-:Y:S01]  /*0570*/  IADD3 R2, PT, PT, -R3.reuse, UR10, RZ ;  /* 0x0000000a03027c10 */ /* 0x040fe2000fffe1ff */
[----:B-12---:R-:W-:Y:S01]  /*0580*/  VIADD R4, R3, -UR10 ;  /* 0x8000000a03047c36 */ /* 0x006fe20008000000 */
[----:B------:R-:W-:Y:S01]  /*0590*/  BSSY.RECONVERGENT B0, `(.L_x_10) ;  /* 0x0000012000007945 */ /* 0x000fe20003800200 */
[----:B------:R-:W-:Y:S02]  /*05a0*/  MOV R11, R3 ;  /* 0x00000003000b7202 */ /* 0x000fe40000000f00 */
[----:B------:R-:W-:Y:S02]  /*05b0*/  LOP3.LUT P0, R2, R2, 0x3, RZ, 0xc0, !PT ;  /* 0x0000000302027812 */ /* 0x000fe4000780c0ff */
[----:B------:R-:W-:-:S11]  /*05c0*/  ISETP.GT.U32.AND P1, PT, R4, -0x4, PT ;  /* 0xfffffffc0400780c */ /* 0x000fd60003f24070 */
[----:B------:R-:W-:Y:S05]  /*05d0*/  @!P0 BRA `(.L_x_11) ;  /* 0x0000000000348947 */ /* 0x000fea0003800000 */
[----:B0-----:R-:W0:Y:S01]  /*05e0*/  LDC.64 R6, c[0x0][0x390] ;  /* 0x0000e400ff067b82 */ /* 0x001e220000000a00 */
[C-C-:B------:R-:W-:Y:S01]  /*05f0*/  IMAD.IADD R11, R2.reuse, 0x1, R3.reuse ;  /* 0x00000001020b7824 */ /* 0x140fe200078e0203 */
[----:B------:R-:W-:Y:S01]  /*0600*/  IADD3 R10, PT, PT, -R2, RZ, RZ ;  /* 0x000000ff020a7210 */ /* 0x000fe20007ffe1ff */
[----:B------:R-:W-:-:S05]  /*0610*/  IMAD R13, R0, UR10, R3 ;  /* 0x0000000a000d7c24 */ /* 0x000fca000f8e0203 */
[----:B------:R-:W1:Y:S02]  /*0620*/  LDC.64 R8, c[0x0][0x380] ;  /* 0x0000e000ff087b82 */ /* 0x000e640000000a00 */
.L_x_12:
[----:B-12---:R-:W-:-:S06]  /*0630*/  IMAD.WIDE R4, R13, 0x4, R8 ;  /* 0x000000040d047825 */ /* 0x006fcc00078e0208 */
[----:B------:R-:W2:Y:S01]  /*0640*/  LDG.E R5, desc[UR8][R4.64] ;  /* 0x0000000804057981 */ /* 0x000ea2000c1e1900 */
[C---:B0-----:R-:W-:Y:S01]  /*0650*/  IMAD.WIDE R2, R13.reuse, 0x4, R6 ;  /* 0x000000040d027825 */ /* 0x041fe200078e0206 */
[----:B------:R-:W-:-:S03]  /*0660*/  IADD3 R13, PT, PT, R13, 0x1, RZ ;  /* 0x000000010d0d7810 */ /* 0x000fc60007ffe0ff */
[----:B------:R-:W-:-:S05]  /*0670*/  VIADD R10, R10, 0x1 ;  /* 0x000000010a0a7836 */ /* 0x000fca0000000000 */
[----:B------:R-:W-:Y:S01]  /*0680*/  ISETP.NE.AND P0, PT, R10, RZ, PT ;  /* 0x000000ff0a00720c */ /* 0x000fe20003f05270 */
[----:B--2---:R2:W-:-:S12]  /*0690*/  STG.E desc[UR8][R2.64], R5 ;  /* 0x0000000502007986 */ /* 0x0045d8000c101908 */
[----:B------:R-:W-:Y:S05]  /*06a0*/  @P0 BRA `(.L_x_12) ;  /* 0xfffffffc00e00947 */ /* 0x000fea000383ffff */
.L_x_11:
[----:B------:R-:W-:Y:S05]  /*06b0*/  BSYNC.RECONVERGENT B0 ;  /* 0x0000000000007941 */ /* 0x000fea0003800200 */
.L_x_10:
[----:B------:R-:W-:Y:S05]  /*06c0*/  @P1 EXIT ;  /* 0x000000000000194d */ /* 0x000fea0003800000 */
[----:B------:R-:W1:Y:S01]  /*06d0*/  LDCU.64 UR4, c[0x0][0x380] ;  /* 0x00007000ff0477ac */ /* 0x000e620008000a00 */
[----:B0-----:R-:W-:Y:S02]  /*06e0*/  IMAD R7, R0, UR10, R11 ;  /* 0x0000000a00077c24 */ /* 0x001fe4000f8e020b */
[----:B------:R-:W-:Y:S01]  /*06f0*/  VIADD R11, R11, -UR10 ;  /* 0x8000000a0b0b7c36 */ /* 0x000fe20008000000 */
[----:B------:R-:W0:Y:S01]  /*0700*/  LDCU.64 UR6, c[0x0][0x390] ;  /* 0x00007200ff0677ac */ /* 0x000e220008000a00 */
[----:B-1----:R-:W-:Y:S02]  /*0710*/  UIADD3 UR4, UP0, UPT, UR4, 0x8, URZ ;  /* 0x0000000804047890 */ /* 0x002fe4000ff1e0ff */
[----:B0-----:R-:W-:Y:S02]  /*0720*/  UIADD3 UR6, UP1, UPT, UR6, 0x8, URZ ;  /* 0x0000000806067890 */ /* 0x001fe4000ff3e0ff */
[----:B------:R-:W-:Y:S02]  /*0730*/  UIADD3.X UR5, UPT, UPT, URZ, UR5, URZ, UP0, !UPT ;  /* 0x00000005ff057290 */ /* 0x000fe400087fe4ff */
[----:B------:R-:W-:-:S12]  /*0740*/  UIADD3.X UR7, UPT, UPT, URZ, UR7, URZ, UP1, !UPT ;  /* 0x00000007ff077290 */ /* 0x000fd80008ffe4ff */
.L_x_13:
[----:B--2---:R-:W-:Y:S01]  /*0750*/  MOV R2, UR4 ;  /* 0x0000000400027c02 */ /* 0x004fe20008000f00 */
[----:B------:R-:W-:-:S04]  /*0760*/  IMAD.U32 R3, RZ, RZ, UR5 ;  /* 0x00000005ff037e24 */ /* 0x000fc8000f8e00ff */
[----:B------:R-:W-:-:S05]  /*0770*/  IMAD.WIDE R2, R7, 0x4, R2 ;  /* 0x0000000407027825 */ /* 0x000fca00078e0202 */
[----:B0-----:R-:W2:Y:S01]  /*0780*/  LDG.E R9, desc[UR8][R2.64+-0x8] ;  /* 0xfffff80802097981 */ /* 0x001ea2000c1e1900 */
[----:B------:R-:W-:Y:S01]  /*0790*/  MOV R4, UR6 ;  /* 0x0000000600047c02 */ /* 0x000fe20008000f00 */
[----:B------:R-:W-:-:S04]  /*07a0*/  IMAD.U32 R5, RZ, RZ, UR7 ;  /* 0x00000007ff057e24 */ /* 0x000fc8000f8e00ff */
[----:B------:R-:W-:-:S05]  /*07b0*/  IMAD.WIDE R4, R7, 0x4, R4 ;  /* 0x0000000407047825 */ /* 0x000fca00078e0204 */
[----:B--2---:R0:W-:Y:S04]  /*07c0*/  STG.E desc[UR8][R4.64+-0x8], R9 ;  /* 0xfffff80904007986 */ /* 0x0041e8000c101908 */
[----:B------:R-:W2:Y:S04]  /*07d0*/  LDG.E R13, desc[UR8][R2.64+-0x4] ;  /* 0xfffffc08020d7981 */ /* 0x000ea8000c1e1900 */
[----:B--2---:R0:W-:Y:S04]  /*07e0*/  STG.E desc[UR8][R4.64+-0x4], R13 ;  /* 0xfffffc0d04007986 */ /* 0x0041e8000c101908 */
[----:B------:R-:W2:Y:S04]  /*07f0*/  LDG.E R15, desc[UR8][R2.64] ;  /* 0x00000008020f7981 */ /* 0x000ea8000c1e1900 */
[----:B--2---:R0:W-:Y:S04]  /*0800*/  STG.E desc[UR8][R4.64], R15 ;  /* 0x0000000f04007986 */ /* 0x0041e8000c101908 */
[----:B------:R-:W2:Y:S01]  /*0810*/  LDG.E R17, desc[UR8][R2.64+0x4] ;  /* 0x0000040802117981 */ /* 0x000ea2000c1e1900 */
[----:B------:R-:W-:Y:S01]  /*0820*/  IADD3 R11, PT, PT, R11, 0x4, RZ ;  /* 0x000000040b0b7810 */ /* 0x000fe20007ffe0ff */
[----:B------:R-:W-:-:S03]  /*0830*/  VIADD R7, R7, 0x4 ;  /* 0x0000000407077836 */ /* 0x000fc60000000000 */
[----:B------:R-:W-:Y:S01]  /*0840*/  ISETP.NE.AND P0, PT, R11, RZ, PT ;  /* 0x000000ff0b00720c */ /* 0x000fe20003f05270 */
[----:B--2---:R0:W-:-:S12]  /*0850*/  STG.E desc[UR8][R4.64+0x4], R17 ;  /* 0x0000041104007986 */ /* 0x0041d8000c101908 */
[----:B------:R-:W-:Y:S05]  /*0860*/  @P0 BRA `(.L_x_13) ;  /* 0xfffffffc00b80947 */ /* 0x000fea000383ffff */
[----:B------:R-:W-:Y:S05]  /*0870*/  EXIT ;  /* 0x000000000000794d */ /* 0x000fea0003800000 */
.L_x_14:
[----:B------:R-:W-:-:S00]  /*0880*/  BRA `(.L_x_14) ;  /* 0xfffffffc00fc7947 */ /* 0x000fc0000383ffff */
[----:B------:R-:W-:-:S00]  /*0890*/  NOP ;  /* 0x0000000000007918 */ /* 0x000fc00000000000 */
        /* <DEDUP_REMOVED lines=14> */
.L_x_16:


//--------------------- .text._Z25cross_entropy_loss_kernelPKfPKiPfii --------------------------
	.section	.text._Z25cross_entropy_loss_kernelPKfPKiPfii,"ax",@progbits
	.align	128
        .global         _Z25cross_entropy_loss_kernelPKfPKiPfii
        .type           _Z25cross_entropy_loss_kernelPKfPKiPfii,@function
        .size           _Z25cross_entropy_loss_kernelPKfPKiPfii,(.L_x_17 - _Z25cross_entropy_loss_kernelPKfPKiPfii)
        .other          _Z25cross_entropy_loss_kernelPKfPKiPfii,@"STO_CUDA_ENTRY STV_DEFAULT"
_Z25cross_entropy_loss_kernelPKfPKiPfii:
.text._Z25cross_entropy_loss_kernelPKfPKiPfii:
        /* <DEDUP_REMOVED lines=10> */
[----:B------:R-:W2:Y:S06]  /*00a0*/  LDCU UR6, c[0x0][0x39c] ;  /* 0x00007380ff0677ac */ /* 0x000eac0008000800 */
[----:B------:R-:W3:Y:S01]  /*00b0*/  LDC.64 R6, c[0x0][0x380] ;  /* 0x0000e000ff067b82 */ /* 0x000ee20000000a00 */
[----:B0-----:R-:W-:-:S06]  /*00c0*/  IMAD.WIDE R4, R2, 0x4, R4 ;  /* 0x0000000402047825 */ /* 0x001fcc00078e0204 */
[----:B-1----:R-:W2:Y:S02]  /*00d0*/  LDG.E R5, desc[UR4][R4.64] ;  /* 0x0000000404057981 */ /* 0x002ea4000c1e1900 */
[----:B--2---:R-:W-:-:S04]  /*00e0*/  IMAD R3, R2, UR6, R5 ;  /* 0x0000000602037c24 */ /* 0x004fc8000f8e0205 */
[----:B---3--:R-:W-:-:S06]  /*00f0*/  IMAD.WIDE R6, R3, 0x4, R6 ;  /* 0x0000000403067825 */ /* 0x008fcc00078e0206 */
[----:B------:R-:W2:Y:S01]  /*0100*/  LDG.E R6, desc[UR4][R6.64] ;  /* 0x0000000406067981 */ /* 0x000ea2000c1e1900 */
[----:B------:R-:W-:Y:S01]  /*0110*/  HFMA2 R9, -RZ, RZ, 1.5048828125, 33.21875 ;  /* 0x3e055027ff097431 */ /* 0x000fe200000001ff */
[----:B--2---:R-:W-:Y:S02]  /*0120*/  FMNMX R3, R6, 1.0000000036274937255e-15, !PT ;  /* 0x26901d7d06037809 */ /* 0x004fe40007800000 */
[----:B------:R-:W-:Y:S02]  /*0130*/  MOV R6, 0x7f800000 ;  /* 0x7f80000000067802 */ /* 0x000fe40000000f00 */
[C---:B------:R-:W-:Y:S02]  /*0140*/  IADD3 R0, PT, PT, R3.reuse, -0x3f2aaaab, RZ ;  /* 0xc0d5555503007810 */ /* 0x040fe40007ffe0ff */
[----:B------:R-:W-:Y:S02]  /*0150*/  ISETP.GT.U32.AND P0, PT, R3, 0x7f7fffff, PT ;  /* 0x7f7fffff0300780c */ /* 0x000fe40003f04070 */
[----:B------:R-:W-:-:S04]  /*0160*/  LOP3.LUT R0, R0, 0xff800000, RZ, 0xc0, !PT ;  /* 0xff80000000007812 */ /* 0x000fc800078ec0ff */
[-C--:B------:R-:W-:Y:S02]  /*0170*/  IADD3 R8, PT, PT, R3, -R0.reuse, RZ ;  /* 0x8000000003087210 */ /* 0x080fe40007ffe0ff */
[----:B------:R-:W-:-:S03]  /*0180*/  I2FP.F32.S32 R0, R0 ;  /* 0x0000000000007245 */ /* 0x000fc60000201400 */
[----:B------:R-:W-:Y:S02]  /*0190*/  FADD R8, R8, -1 ;  /* 0xbf80000008087421 */ /* 0x000fe40000000000 */
[----:B------:R-:W-:Y:S02]  /*01a0*/  FFMA R0, R0, 1.1920928955078125e-07, RZ ;  /* 0x3400000000007823 */ /* 0x000fe400000000ff */
[----:B------:R-:W-:-:S04]  /*01b0*/  FFMA R5, R8, -R9, 0.14084610342979431152 ;  /* 0x3e1039f608057423 */ /* 0x000fc80000000809 */
[----:B------:R-:W-:-:S04]  /*01c0*/  FFMA R5, R8, R5, -0.12148627638816833496 ;  /* 0xbdf8cdcc08057423 */ /* 0x000fc80000000005 */
[----:B------:R-:W-:-:S04]  /*01d0*/  FFMA R5, R8, R5, 0.13980610668659210205 ;  /* 0x3e0f295508057423 */ /* 0x000fc80000000005 */
[----:B------:R-:W-:-:S04]  /*01e0*/  FFMA R5, R8, R5, -0.16684235632419586182 ;  /* 0xbe2ad8b908057423 */ /* 0x000fc80000000005 */
[----:B------:R-:W-:-:S04]  /*01f0*/  FFMA R5, R8, R5, 0.20012299716472625732 ;  /* 0x3e4ced0b08057423 */ /* 0x000fc80000000005 */
[C---:B------:R-:W-:Y:S02]  /*0200*/  FFMA R7, R8.reuse, R5, -0.24999669194221496582 ;  /* 0xbe7fff2208077423 */ /* 0x040fe40000000005 */
[----:B------:R-:W0:Y:S02]  /*0210*/  LDC.64 R4, c[0x0][0x390] ;  /* 0x0000e400ff047b82 */ /* 0x000e240000000a00 */
[----:B------:R-:W-:-:S04]  /*0220*/  FFMA R7, R8, R7, 0.33333182334899902344 ;  /* 0x3eaaaa7808077423 */ /* 0x000fc80000000007 */
[----:B------:R-:W-:-:S04]  /*0230*/  FFMA R7, R8, R7, -0.5 ;  /* 0xbf00000008077423 */ /* 0x000fc80000000007 */
[----:B------:R-:W-:-:S04]  /*0240*/  FMUL R7, R8, R7 ;  /* 0x0000000708077220 */ /* 0x000fc80000400000 */
[----:B------:R-:W-:-:S04]  /*0250*/  FFMA R7, R8, R7, R8 ;  /* 0x0000000708077223 */ /* 0x000fc80000000008 */
[----:B------:R-:W-:Y:S01]  /*0260*/  FFMA R0, R0, 0.69314718246459960938, R7 ;  /* 0x3f31721800007823 */ /* 0x000fe20000000007 */
[----:B------:R-:W-:Y:S01]  /*0270*/  @P0 FFMA R0, R3, R6, +INF ;  /* 0x7f80000003000423 */ /* 0x000fe20000000006 */
[----:B0-----:R-:W-:-:S04]  /*0280*/  IMAD.WIDE R2, R2, 0x4, R4 ;  /* 0x0000000402027825 */ /* 0x001fc800078e0204 */
[----:B------:R-:W-:-:S05]  /*0290*/  FADD R5, -R0, -RZ ;  /* 0x800000ff00057221 */ /* 0x000fca0000000100 */
[----:B------:R-:W-:Y:S01]  /*02a0*/  STG.E desc[UR4][R2.64], R5 ;  /* 0x0000000502007986 */ /* 0x000fe2000c101904 */
[----:B------:R-:W-:Y:S05]  /*02b0*/  EXIT ;  /* 0x000000000000794d */ /* 0x000fea0003800000 */
.L_x_15:
        /* <DEDUP_REMOVED lines=12> */
.L_x_17:


//--------------------- .nv.shared.reserved.0     --------------------------
	.section	.nv.shared.reserved.0,"aw",@nobits
	.weak		__nv_reservedSMEM_offset_0_alias
	.size		__nv_reservedSMEM_offset_0_alias, 0, 64
	.other		__nv_reservedSMEM_offset_0_alias,@"STO_CUDA_RESERVED_SHARED STV_DEFAULT"
__nv_reservedSMEM_offset_0_alias:
	.zero		0
	.zero		64


//--------------------- .nv.constant0._Z25cross_entropy_grad_kernelPKfPKiPfii --------------------------
	.section	.nv.constant0._Z25cross_entropy_grad_kernelPKfPKiPfii,"a",@progbits
	.sectionflags	@""
	.align	4
.nv.constant0._Z25cross_entropy_grad_kernelPKfPKiPfii:
	.zero		928


//--------------------- .nv.constant0._Z25cross_entropy_loss_kernelPKfPKiPfii --------------------------
	.section	.nv.constant0._Z25cross_entropy_loss_kernelPKfPKiPfii,"a",@progbits
	.sectionflags	@""
	.align	4
.nv.constant0._Z25cross_entropy_loss_kernelPKfPKiPfii:
	.zero		928


//--------------------- SYMBOLS --------------------------

	.type		.nv.reservedSmem.offset0,@object
	.size		.nv.reservedSmem.offset0,0x4
